//
// Generated by NVIDIA NVVM Compiler
//
// Compiler Build ID: CL-36424714
// Cuda compilation tools, release 13.0, V13.0.88
// Based on NVVM 20.0.0
//

.version 9.0
.target sm_100
.address_size 64

	// .globl	_Z3addPi

.visible .entry _Z3addPi(
	.param .u64 .ptr .align 1 _Z3addPi_param_0
)
{
	.reg .pred 	%p<3>;
	.reg .b32 	%r<16>;
	.reg .b64 	%rd<7>;

	ld.param.u64 	%rd2, [_Z3addPi_param_0];
	cvta.to.global.u64 	%rd1, %rd2;
	mov.u32 	%r1, %tid.x;
	mov.u32 	%r15, %ntid.x;
	shl.b32 	%r3, %r1, 1;
	mov.b32 	%r14, 1;
$L__BB0_1:
	setp.ge.u32 	%p1, %r1, %r15;
	@%p1 bra 	$L__BB0_3;
	mul.lo.s32 	%r9, %r3, %r14;
	add.s32 	%r10, %r9, %r14;
	mul.wide.s32 	%rd3, %r10, 4;
	add.s64 	%rd4, %rd1, %rd3;
	ld.global.u32 	%r11, [%rd4];
	mul.wide.s32 	%rd5, %r9, 4;
	add.s64 	%rd6, %rd1, %rd5;
	ld.global.u32 	%r12, [%rd6];
	add.s32 	%r13, %r12, %r11;
	st.global.u32 	[%rd6], %r13;
$L__BB0_3:
	shl.b32 	%r14, %r14, 1;
	shr.u32 	%r7, %r15, 1;
	setp.gt.u32 	%p2, %r15, 1;
	mov.u32 	%r15, %r7;
	@%p2 bra 	$L__BB0_1;
	ret;

}
	// .globl	_Z3maxPi
.visible .entry _Z3maxPi(
	.param .u64 .ptr .align 1 _Z3maxPi_param_0
)
{
	.reg .pred 	%p<3>;
	.reg .b32 	%r<15>;
	.reg .b64 	%rd<7>;

	ld.param.u64 	%rd2, [_Z3maxPi_param_0];
	cvta.to.global.u64 	%rd1, %rd2;
	mov.u32 	%r1, %tid.x;
	mov.u32 	%r13, %ntid.x;
	shl.b32 	%r3, %r1, 1;
	mov.b32 	%r14, 1;
$L__BB1_1:
	setp.ge.u32 	%p1, %r1, %r13;
	@%p1 bra 	$L__BB1_3;
	mul.lo.s32 	%r9, %r3, %r14;
	mul.wide.s32 	%rd3, %r9, 4;
	add.s64 	%rd4, %rd1, %rd3;
	ld.global.u32 	%r10, [%rd4];
	mul.wide.s32 	%rd5, %r14, 4;
	add.s64 	%rd6, %rd4, %rd5;
	ld.global.u32 	%r11, [%rd6];
	max.s32 	%r12, %r10, %r11;
	st.global.u32 	[%rd4], %r12;
$L__BB1_3:
	shl.b32 	%r14, %r14, 1;
	shr.u32 	%r7, %r13, 1;
	setp.gt.u32 	%p2, %r13, 1;
	mov.u32 	%r13, %r7;
	@%p2 bra 	$L__BB1_1;
	ret;

}
	// .globl	_Z3minPi
.visible .entry _Z3minPi(
	.param .u64 .ptr .align 1 _Z3minPi_param_0
)
{
	.reg .pred 	%p<3>;
	.reg .b32 	%r<15>;
	.reg .b64 	%rd<7>;

	ld.param.u64 	%rd2, [_Z3minPi_param_0];
	cvta.to.global.u64 	%rd1, %rd2;
	mov.u32 	%r1, %tid.x;
	mov.u32 	%r13, %ntid.x;
	shl.b32 	%r3, %r1, 1;
	mov.b32 	%r14, 1;
$L__BB2_1:
	setp.ge.u32 	%p1, %r1, %r13;
	@%p1 bra 	$L__BB2_3;
	mul.lo.s32 	%r9, %r3, %r14;
	mul.wide.s32 	%rd3, %r9, 4;
	add.s64 	%rd4, %rd1, %rd3;
	ld.global.u32 	%r10, [%rd4];
	mul.wide.s32 	%rd5, %r14, 4;
	add.s64 	%rd6, %rd4, %rd5;
	ld.global.u32 	%r11, [%rd6];
	min.s32 	%r12, %r10, %r11;
	st.global.u32 	[%rd4], %r12;
$L__BB2_3:
	shl.b32 	%r14, %r14, 1;
	shr.u32 	%r7, %r13, 1;
	setp.gt.u32 	%p2, %r13, 1;
	mov.u32 	%r13, %r7;
	@%p2 bra 	$L__BB2_1;
	ret;

}
	// .globl	_Z6stdDevPii
.visible .entry _Z6stdDevPii(
	.param .u64 .ptr .align 1 _Z6stdDevPii_param_0,
	.param .u32 _Z6stdDevPii_param_1
)
{
	.reg .b32 	%r<6>;
	.reg .b64 	%rd<5>;

	ld.param.u64 	%rd1, [_Z6stdDevPii_param_0];
	ld.param.u32 	%r1, [_Z6stdDevPii_param_1];
	cvta.to.global.u64 	%rd2, %rd1;
	mov.u32 	%r2, %tid.x;
	mul.wide.u32 	%rd3, %r2, 4;
	add.s64 	%rd4, %rd2, %rd3;
	ld.global.u32 	%r3, [%rd4];
	sub.s32 	%r4, %r3, %r1;
	mul.lo.s32 	%r5, %r4, %r4;
	st.global.u32 	[%rd4], %r5;
	ret;

}


// ===== COMPILED SASS (sm_100) =====

	.target	sm_100

	.elftype	@"ET_EXEC"


//--------------------- .note.nv.tkinfo           --------------------------
	.section	.note.nv.tkinfo,"",@"SHT_NOTE"
	.sectionflags	@"SHF_NOTE_NV_TKINFO"
	.tkinfo
        /*0018*/ 	.word	0x00000002
        /*0030*/ 	.string	""
        /*0030*/ 	.string	"ptxas"
        /*0030*/ 	.string	"Cuda compilation tools, release 13.0, V13.0.88"
        /*0030*/ 	.string	"Build cuda_13.0.r13.0/compiler.36424714_0"
        /*0030*/ 	.string	"-arch sm_100 -m 64 "



//--------------------- .note.nv.cuinfo           --------------------------
	.section	.note.nv.cuinfo,"",@"SHT_NOTE"
	.sectionflags	@"SHF_NOTE_NV_CUINFO"
        /*0018*/ 	.short	0x0002
        /*001a*/ 	.short	0x0064
        /*001c*/ 	.short	0x0082
	.zero		2


//--------------------- .nv.info                  --------------------------
	.section	.nv.info,"",@"SHT_CUDA_INFO"
	.align	4


	//----- nvinfo : EIATTR_REGCOUNT
	.align		4
        /*0000*/ 	.byte	0x04, 0x2f
        /*0002*/ 	.short	(.L_1 - .L_0)
	.align		4
.L_0:
        /*0004*/ 	.word	index@(_Z3addPi)
        /*0008*/ 	.word	0x0000000c


	//----- nvinfo : EIATTR_FRAME_SIZE
	.align		4
.L_1:
        /*000c*/ 	.byte	0x04, 0x11
        /*000e*/ 	.short	(.L_3 - .L_2)
	.align		4
.L_2:
        /*0010*/ 	.word	index@(_Z3addPi)
        /*0014*/ 	.word	0x00000000


	//----- nvinfo : EIATTR_REGCOUNT
	.align		4
.L_3:
        /*0018*/ 	.byte	0x04, 0x2f
        /*001a*/ 	.short	(.L_5 - .L_4)
	.align		4
.L_4:
        /*001c*/ 	.word	index@(_Z3maxPi)
        /*0020*/ 	.word	0x0000000e


	//----- nvinfo : EIATTR_FRAME_SIZE
	.align		4
.L_5:
        /*0024*/ 	.byte	0x04, 0x11
        /*0026*/ 	.short	(.L_7 - .L_6)
	.align		4
.L_6:
        /*0028*/ 	.word	index@(_Z3maxPi)
        /*002c*/ 	.word	0x00000000


	//----- nvinfo : EIATTR_REGCOUNT
	.align		4
.L_7:
        /*0030*/ 	.byte	0x04, 0x2f
        /*0032*/ 	.short	(.L_9 - .L_8)
	.align		4
.L_8:
        /*0034*/ 	.word	index@(_Z3minPi)
        /*0038*/ 	.word	0x0000000e


	//----- nvinfo : EIATTR_FRAME_SIZE
	.align		4
.L_9:
        /*003c*/ 	.byte	0x04, 0x11
        /*003e*/ 	.short	(.L_11 - .L_10)
	.align		4
.L_10:
        /*0040*/ 	.word	index@(_Z3minPi)
        /*0044*/ 	.word	0x00000000


	//----- nvinfo : EIATTR_REGCOUNT
	.align		4
.L_11:
        /*0048*/ 	.byte	0x04, 0x2f
        /*004a*/ 	.short	(.L_13 - .L_12)
	.align		4
.L_12:
        /*004c*/ 	.word	index@(_Z6stdDevPii)
        /*0050*/ 	.word	0x00000008


	//----- nvinfo : EIATTR_FRAME_SIZE
	.align		4
.L_13:
        /*0054*/ 	.byte	0x04, 0x11
        /*0056*/ 	.short	(.L_15 - .L_14)
	.align		4
.L_14:
        /*0058*/ 	.word	index@(_Z6stdDevPii)
        /*005c*/ 	.word	0x00000000


	//----- nvinfo : EIATTR_MIN_STACK_SIZE
	.align		4
.L_15:
        /*0060*/ 	.byte	0x04, 0x12
        /*0062*/ 	.short	(.L_17 - .L_16)
	.align		4
.L_16:
        /*0064*/ 	.word	index@(_Z6stdDevPii)
        /*0068*/ 	.word	0x00000000


	//----- nvinfo : EIATTR_MIN_STACK_SIZE
	.align		4
.L_17:
        /*006c*/ 	.byte	0x04, 0x12
        /*006e*/ 	.short	(.L_19 - .L_18)
	.align		4
.L_18:
        /*0070*/ 	.word	index@(_Z3minPi)
        /*0074*/ 	.word	0x00000000


	//----- nvinfo : EIATTR_MIN_STACK_SIZE
	.align		4
.L_19:
        /*0078*/ 	.byte	0x04, 0x12
        /*007a*/ 	.short	(.L_21 - .L_20)
	.align		4
.L_20:
        /*007c*/ 	.word	index@(_Z3maxPi)
        /*0080*/ 	.word	0x00000000


	//----- nvinfo : EIATTR_MIN_STACK_SIZE
	.align		4
.L_21:
        /*0084*/ 	.byte	0x04, 0x12
        /*0086*/ 	.short	(.L_23 - .L_22)
	.align		4
.L_22:
        /*0088*/ 	.word	index@(_Z3addPi)
        /*008c*/ 	.word	0x00000000
.L_23:


//--------------------- .nv.compat                --------------------------
	.section	.nv.compat,"",@"SHT_CUDA_COMPAT_INFO"
	.align	4
        /*0000*/ 	.byte	0x02, 0x09, 0x00, 0x00, 0x02, 0x02, 0x01, 0x00, 0x02, 0x05, 0x05, 0x00, 0x03, 0x07, 0x01, 0x01
        /*0010*/ 	.byte	0x02, 0x03, 0x00, 0x00, 0x02, 0x06, 0x01, 0x00, 0x04, 0x0b, 0x08, 0x00, 0x09, 0x00, 0x00, 0x00
        /*0020*/ 	.byte	0x00, 0x00, 0x00, 0x00


//--------------------- .nv.info._Z6stdDevPii     --------------------------
	.section	.nv.info._Z6stdDevPii,"",@"SHT_CUDA_INFO"
	.sectionflags	@""
	.align	4


	//----- nvinfo : EIATTR_CUDA_API_VERSION
	.align		4
        /*0000*/ 	.byte	0x04, 0x37
        /*0002*/ 	.short	(.L_25 - .L_24)
.L_24:
        /*0004*/ 	.word	0x00000082


	//----- nvinfo : EIATTR_KPARAM_INFO
	.align		4
.L_25:
        /*0008*/ 	.byte	0x04, 0x17
        /*000a*/ 	.short	(.L_27 - .L_26)
.L_26:
        /*000c*/ 	.word	0x00000000
        /*0010*/ 	.short	0x0001
        /*0012*/ 	.short	0x0008
        /*0014*/ 	.byte	0x00, 0xf0, 0x11, 0x00


	//----- nvinfo : EIATTR_KPARAM_INFO
	.align		4
.L_27:
        /*0018*/ 	.byte	0x04, 0x17
        /*001a*/ 	.short	(.L_29 - .L_28)
.L_28:
        /*001c*/ 	.word	0x00000000
        /*0020*/ 	.short	0x0000
        /*0022*/ 	.short	0x0000
        /*0024*/ 	.byte	0x00, 0xf5, 0x21, 0x00


	//----- nvinfo : EIATTR_SPARSE_MMA_MASK
	.align		4
.L_29:
        /*0028*/ 	.byte	0x03, 0x50
        /*002a*/ 	.short	0x0000


	//----- nvinfo : EIATTR_MAXREG_COUNT
	.align		4
        /*002c*/ 	.byte	0x03, 0x1b
        /*002e*/ 	.short	0x00ff


	//----- nvinfo : EIATTR_MERCURY_ISA_VERSION
	.align		4
        /*0030*/ 	.byte	0x03, 0x5f
        /*0032*/ 	.short	0x0101


	//----- nvinfo : EIATTR_VRC_CTA_INIT_COUNT
	.align		4
        /*0034*/ 	.byte	0x02, 0x4a
	.zero		1
	.zero		1


	//----- nvinfo : EIATTR_EXIT_INSTR_OFFSETS
	.align		4
        /*0038*/ 	.byte	0x04, 0x1c
        /*003a*/ 	.short	(.L_31 - .L_30)


	//   ....[0]....
.L_30:
        /*003c*/ 	.word	0x000000a0


	//----- nvinfo : EIATTR_CBANK_PARAM_SIZE
	.align		4
.L_31:
        /*0040*/ 	.byte	0x03, 0x19
        /*0042*/ 	.short	0x000c


	//----- nvinfo : EIATTR_PARAM_CBANK
	.align		4
        /*0044*/ 	.byte	0x04, 0x0a
        /*0046*/ 	.short	(.L_33 - .L_32)
	.align		4
.L_32:
        /*0048*/ 	.word	index@(.nv.constant0._Z6stdDevPii)
        /*004c*/ 	.short	0x0380
        /*004e*/ 	.short	0x000c


	//----- nvinfo : EIATTR_SW_WAR
	.align		4
.L_33:
        /*0050*/ 	.byte	0x04, 0x36
        /*0052*/ 	.short	(.L_35 - .L_34)
.L_34:
        /*0054*/ 	.word	0x00000008
.L_35:


//--------------------- .nv.info._Z3minPi         --------------------------
	.section	.nv.info._Z3minPi,"",@"SHT_CUDA_INFO"
	.sectionflags	@""
	.align	4


	//----- nvinfo : EIATTR_CUDA_API_VERSION
	.align		4
        /*0000*/ 	.byte	0x04, 0x37
        /*0002*/ 	.short	(.L_37 - .L_36)
.L_36:
        /*0004*/ 	.word	0x00000082


	//----- nvinfo : EIATTR_KPARAM_INFO
	.align		4
.L_37:
        /*0008*/ 	.byte	0x04, 0x17
        /*000a*/ 	.short	(.L_39 - .L_38)
.L_38:
        /*000c*/ 	.word	0x00000000
        /*0010*/ 	.short	0x0000
        /*0012*/ 	.short	0x0000
        /*0014*/ 	.byte	0x00, 0xf5, 0x21, 0x00


	//----- nvinfo : EIATTR_SPARSE_MMA_MASK
	.align		4
.L_39:
        /*0018*/ 	.byte	0x03, 0x50
        /*001a*/ 	.short	0x0000


	//----- nvinfo : EIATTR_MAXREG_COUNT
	.align		4
        /*001c*/ 	.byte	0x03, 0x1b
        /*001e*/ 	.short	0x00ff


	//----- nvinfo : EIATTR_MERCURY_ISA_VERSION
	.align		4
        /*0020*/ 	.byte	0x03, 0x5f
        /*0022*/ 	.short	0x0101


	//----- nvinfo : EIATTR_VRC_CTA_INIT_COUNT
	.align		4
        /*0024*/ 	.byte	0x02, 0x4a
	.zero		1
	.zero		1


	//----- nvinfo : EIATTR_EXIT_INSTR_OFFSETS
	.align		4
        /*0028*/ 	.byte	0x04, 0x1c
        /*002a*/ 	.short	(.L_41 - .L_40)


	//   ....[0]....
.L_40:
        /*002c*/ 	.word	0x00000170


	//----- nvinfo : EIATTR_CRS_STACK_SIZE
	.align		4
.L_41:
        /*0030*/ 	.byte	0x04, 0x1e
        /*0032*/ 	.short	(.L_43 - .L_42)
.L_42:
        /*0034*/ 	.word	0x00000000


	//----- nvinfo : EIATTR_CBANK_PARAM_SIZE
	.align		4
.L_43:
        /*0038*/ 	.byte	0x03, 0x19
        /*003a*/ 	.short	0x0008


	//----- nvinfo : EIATTR_PARAM_CBANK
	.align		4
        /*003c*/ 	.byte	0x04, 0x0a
        /*003e*/ 	.short	(.L_45 - .L_44)
	.align		4
.L_44:
        /*0040*/ 	.word	index@(.nv.constant0._Z3minPi)
        /*0044*/ 	.short	0x0380
        /*0046*/ 	.short	0x0008


	//----- nvinfo : EIATTR_SW_WAR
	.align		4
.L_45:
        /*0048*/ 	.byte	0x04, 0x36
        /*004a*/ 	.short	(.L_47 - .L_46)
.L_46:
        /*004c*/ 	.word	0x00000008
.L_47:


//--------------------- .nv.info._Z3maxPi         --------------------------
	.section	.nv.info._Z3maxPi,"",@"SHT_CUDA_INFO"
	.sectionflags	@""
	.align	4


	//----- nvinfo : EIATTR_CUDA_API_VERSION
	.align		4
        /*0000*/ 	.byte	0x04, 0x37
        /*0002*/ 	.short	(.L_49 - .L_48)
.L_48:
        /*0004*/ 	.word	0x00000082


	//----- nvinfo : EIATTR_KPARAM_INFO
	.align		4
.L_49:
        /*0008*/ 	.byte	0x04, 0x17
        /*000a*/ 	.short	(.L_51 - .L_50)
.L_50:
        /*000c*/ 	.word	0x00000000
        /*0010*/ 	.short	0x0000
        /*0012*/ 	.short	0x0000
        /*0014*/ 	.byte	0x00, 0xf5, 0x21, 0x00


	//----- nvinfo : EIATTR_SPARSE_MMA_MASK
	.align		4
.L_51:
        /*0018*/ 	.byte	0x03, 0x50
        /*001a*/ 	.short	0x0000


	//----- nvinfo : EIATTR_MAXREG_COUNT
	.align		4
        /*001c*/ 	.byte	0x03, 0x1b
        /*001e*/ 	.short	0x00ff


	//----- nvinfo : EIATTR_MERCURY_ISA_VERSION
	.align		4
        /*0020*/ 	.byte	0x03, 0x5f
        /*0022*/ 	.short	0x0101


	//----- nvinfo : EIATTR_VRC_CTA_INIT_COUNT
	.align		4
        /*0024*/ 	.byte	0x02, 0x4a
	.zero		1
	.zero		1


	//----- nvinfo : EIATTR_EXIT_INSTR_OFFSETS
	.align		4
        /*0028*/ 	.byte	0x04, 0x1c
        /*002a*/ 	.short	(.L_53 - .L_52)


	//   ....[0]....
.L_52:
        /*002c*/ 	.word	0x00000170


	//----- nvinfo : EIATTR_CRS_STACK_SIZE
	.align		4
.L_53:
        /*0030*/ 	.byte	0x04, 0x1e
        /*0032*/ 	.short	(.L_55 - .L_54)
.L_54:
        /*0034*/ 	.word	0x00000000


	//----- nvinfo : EIATTR_CBANK_PARAM_SIZE
	.align		4
.L_55:
        /*0038*/ 	.byte	0x03, 0x19
        /*003a*/ 	.short	0x0008


	//----- nvinfo : EIATTR_PARAM_CBANK
	.align		4
        /*003c*/ 	.byte	0x04, 0x0a
        /*003e*/ 	.short	(.L_57 - .L_56)
	.align		4
.L_56:
        /*0040*/ 	.word	index@(.nv.constant0._Z3maxPi)
        /*0044*/ 	.short	0x0380
        /*0046*/ 	.short	0x0008


	//----- nvinfo : EIATTR_SW_WAR
	.align		4
.L_57:
        /*0048*/ 	.byte	0x04, 0x36
        /*004a*/ 	.short	(.L_59 - .L_58)
.L_58:
        /*004c*/ 	.word	0x00000008
.L_59:


//--------------------- .nv.info._Z3addPi         --------------------------
	.section	.nv.info._Z3addPi,"",@"SHT_CUDA_INFO"
	.sectionflags	@""
	.align	4


	//----- nvinfo : EIATTR_CUDA_API_VERSION
	.align		4
        /*0000*/ 	.byte	0x04, 0x37
        /*0002*/ 	.short	(.L_61 - .L_60)
.L_60:
        /*0004*/ 	.word	0x00000082


	//----- nvinfo : EIATTR_KPARAM_INFO
	.align		4
.L_61:
        /*0008*/ 	.byte	0x04, 0x17
        /*000a*/ 	.short	(.L_63 - .L_62)
.L_62:
        /*000c*/ 	.word	0x00000000
        /*0010*/ 	.short	0x0000
        /*0012*/ 	.short	0x0000
        /*0014*/ 	.byte	0x00, 0xf5, 0x21, 0x00


	//----- nvinfo : EIATTR_SPARSE_MMA_MASK
	.align		4
.L_63:
        /*0018*/ 	.byte	0x03, 0x50
        /*001a*/ 	.short	0x0000


	//----- nvinfo : EIATTR_MAXREG_COUNT
	.align		4
        /*001c*/ 	.byte	0x03, 0x1b
        /*001e*/ 	.short	0x00ff


	//----- nvinfo : EIATTR_MERCURY_ISA_VERSION
	.align		4
        /*0020*/ 	.byte	0x03, 0x5f
        /*0022*/ 	.short	0x0101


	//----- nvinfo : EIATTR_VRC_CTA_INIT_COUNT
	.align		4
        /*0024*/ 	.byte	0x02, 0x4a
	.zero		1
	.zero		1


	//----- nvinfo : EIATTR_EXIT_INSTR_OFFSETS
	.align		4
        /*0028*/ 	.byte	0x04, 0x1c
        /*002a*/ 	.short	(.L_65 - .L_64)


	//   ....[0]....
.L_64:
        /*002c*/ 	.word	0x00000180


	//----- nvinfo : EIATTR_CRS_STACK_SIZE
	.align		4
.L_65:
        /*0030*/ 	.byte	0x04, 0x1e
        /*0032*/ 	.short	(.L_67 - .L_66)
.L_66:
        /*0034*/ 	.word	0x00000000


	//----- nvinfo : EIATTR_CBANK_PARAM_SIZE
	.align		4
.L_67:
        /*0038*/ 	.byte	0x03, 0x19
        /*003a*/ 	.short	0x0008


	//----- nvinfo : EIATTR_PARAM_CBANK
	.align		4
        /*003c*/ 	.byte	0x04, 0x0a
        /*003e*/ 	.short	(.L_69 - .L_68)
	.align		4
.L_68:
        /*0040*/ 	.word	index@(.nv.constant0._Z3addPi)
        /*0044*/ 	.short	0x0380
        /*0046*/ 	.short	0x0008


	//----- nvinfo : EIATTR_SW_WAR
	.align		4
.L_69:
        /*0048*/ 	.byte	0x04, 0x36
        /*004a*/ 	.short	(.L_71 - .L_70)
.L_70:
        /*004c*/ 	.word	0x00000008
.L_71:


//--------------------- .nv.callgraph             --------------------------
	.section	.nv.callgraph,"",@"SHT_CUDA_CALLGRAPH"
	.align	4
	.sectionentsize	8
	.align		4
        /*0000*/ 	.word	0x00000000
	.align		4
        /*0004*/ 	.word	0xffffffff
	.align		4
        /*0008*/ 	.word	0x00000000
	.align		4
        /*000c*/ 	.word	0xfffffffe
	.align		4
        /*0010*/ 	.word	0x00000000
	.align		4
        /*0014*/ 	.word	0xfffffffd
	.align		4
        /*0018*/ 	.word	0x00000000
	.align		4
        /*001c*/ 	.word	0xfffffffc


//--------------------- .text._Z6stdDevPii        --------------------------
	.section	.text._Z6stdDevPii,"ax",@progbits
	.align	128
        .global         _Z6stdDevPii
        .type           _Z6stdDevPii,@function
        .size           _Z6stdDevPii,(.L_x_13 - _Z6stdDevPii)
        .other          _Z6stdDevPii,@"STO_CUDA_ENTRY STV_DEFAULT"
_Z6stdDevPii:
.text._Z6stdDevPii:
[----:B------:R-:W-:Y:S01]  /*0000*/  LDC R1, c[0x0][0x37c] ;  /* 0x0000df00ff017b82 */ /* 0x000fe20000000800 */
[----:B------:R-:W0:Y:S07]  /*0010*/  S2R R5, SR_TID.X ;  /* 0x0000000000057919 */ /* 0x000e2e0000002100 */
[----:B------:R-:W0:Y:S01]  /*0020*/  LDC.64 R2, c[0x0][0x380] ;  /* 0x0000e000ff027b82 */ /* 0x000e220000000a00 */
[----:B------:R-:W1:Y:S01]  /*0030*/  LDCU.64 UR4, c[0x0][0x358] ;  /* 0x00006b00ff0477ac */ /* 0x000e620008000a00 */
[----:B------:R-:W2:Y:S01]  /*0040*/  LDCU UR6, c[0x0][0x388] ;  /* 0x00007100ff0677ac */ /* 0x000ea20008000800 */
[----:B0-----:R-:W-:-:S05]  /*0050*/  IMAD.WIDE.U32 R2, R5, 0x4, R2 ;  /* 0x0000000405027825 */ /* 0x001fca00078e0002 */
[----:B-1----:R-:W2:Y:S02]  /*0060*/  LDG.E R0, desc[UR4][R2.64] ;  /* 0x0000000402007981 */ /* 0x002ea4000c1e1900 */
[----:B--2---:R-:W-:-:S05]  /*0070*/  IADD3 R0, PT, PT, R0, -UR6, RZ ;  /* 0x8000000600007c10 */ /* 0x004fca000fffe0ff */
[----:B------:R-:W-:-:S05]  /*0080*/  IMAD R5, R0, R0, RZ ;  /* 0x0000000000057224 */ /* 0x000fca00078e02ff */
[----:B------:R-:W-:Y:S01]  /*0090*/  STG.E desc[UR4][R2.64], R5 ;  /* 0x0000000502007986 */ /* 0x000fe2000c101904 */
[----:B------:R-:W-:Y:S05]  /*00a0*/  EXIT ;  /* 0x000000000000794d */ /* 0x000fea0003800000 */
.L_x_0:
[----:B------:R-:W-:-:S00]  /*00b0*/  BRA `(.L_x_0) ;  /* 0xfffffffc00fc7947 */ /* 0x000fc0000383ffff */
[----:B------:R-:W-:-:S00]  /*00c0*/  NOP ;  /* 0x0000000000007918 */ /* 0x000fc00000000000 */
        /* <DEDUP_REMOVED lines=11> */
.L_x_13:


//--------------------- .text._Z3minPi            --------------------------
	.section	.text._Z3minPi,"ax",@progbits
	.align	128
        .global         _Z3minPi
        .type           _Z3minPi,@function
        .size           _Z3minPi,(.L_x_14 - _Z3minPi)
        .other          _Z3minPi,@"STO_CUDA_ENTRY STV_DEFAULT"
_Z3minPi:
.text._Z3minPi:
[----:B------:R-:W-:Y:S01]  /*0000*/  LDC R1, c[0x0][0x37c] ;  /* 0x0000df00ff017b82 */ /* 0x000fe20000000800 */
[----:B------:R-:W0:Y:S07]  /*0010*/  S2R R10, SR_TID.X ;  /* 0x00000000000a7919 */ /* 0x000e2e0000002100 */
[----:B------:R-:W1:Y:S01]  /*0020*/  LDC.64 R6, c[0x0][0x380] ;  /* 0x0000e000ff067b82 */ /* 0x000e620000000a00 */
[----:B------:R-:W-:Y:S01]  /*0030*/  HFMA2 R9, -RZ, RZ, 0, 5.9604644775390625e-08 ;  /* 0x00000001ff097431 */ /* 0x000fe200000001ff */
[----:B------:R-:W2:Y:S01]  /*0040*/  LDCU.64 UR6, c[0x0][0x358] ;  /* 0x00006b00ff0677ac */ /* 0x000ea20008000a00 */
[----:B------:R-:W3:Y:S02]  /*0050*/  LDCU UR4, c[0x0][0x360] ;  /* 0x00006c00ff0477ac */ /* 0x000ee40008000800 */
[----:B0-23--:R-:W-:-:S07]  /*0060*/  SHF.L.U32 R0, R10, 0x1, RZ ;  /* 0x000000010a007819 */ /* 0x00dfce00000006ff */
.L_x_3:
[----:B------:R-:W-:Y:S01]  /*0070*/  ISETP.GE.U32.AND P0, PT, R10, UR4, PT ;  /* 0x000000040a007c0c */ /* 0x000fe2000bf06070 */
[----:B------:R-:W-:-:S12]  /*0080*/  BSSY.RECONVERGENT B0, `(.L_x_1) ;  /* 0x0000009000007945 */ /* 0x000fd80003800200 */
[----:B0-----:R-:W-:Y:S05]  /*0090*/  @P0 BRA `(.L_x_2) ;  /* 0x00000000001c0947 */ /* 0x001fea0003800000 */
[----:B------:R-:W-:-:S04]  /*00a0*/  IMAD R3, R0, R9, RZ ;  /* 0x0000000900037224 */ /* 0x000fc800078e02ff */
[----:B-1----:R-:W-:-:S05]  /*00b0*/  IMAD.WIDE R2, R3, 0x4, R6 ;  /* 0x0000000403027825 */ /* 0x002fca00078e0206 */
[----:B------:R-:W2:Y:S01]  /*00c0*/  LDG.E R8, desc[UR6][R2.64] ;  /* 0x0000000602087981 */ /* 0x000ea2000c1e1900 */
[----:B------:R-:W-:-:S06]  /*00d0*/  IMAD.WIDE R4, R9, 0x4, R2 ;  /* 0x0000000409047825 */ /* 0x000fcc00078e0202 */
[----:B------:R-:W2:Y:S02]  /*00e0*/  LDG.E R5, desc[UR6][R4.64] ;  /* 0x0000000604057981 */ /* 0x000ea4000c1e1900 */
[----:B--2---:R-:W-:-:S05]  /*00f0*/  VIMNMX R11, PT, PT, R8, R5, PT ;  /* 0x00000005080b7248 */ /* 0x004fca0003fe0100 */
[----:B------:R0:W-:Y:S02]  /*0100*/  STG.E desc[UR6][R2.64], R11 ;  /* 0x0000000b02007986 */ /* 0x0001e4000c101906 */
.L_x_2:
[----:B------:R-:W-:Y:S05]  /*0110*/  BSYNC.RECONVERGENT B0 ;  /* 0x0000000000007941 */ /* 0x000fea0003800200 */
.L_x_1:
[----:B------:R-:W-:Y:S01]  /*0120*/  UISETP.GT.U32.AND UP0, UPT, UR4, 0x1, UPT ;  /* 0x000000010400788c */ /* 0x000fe2000bf04070 */
[----:B------:R-:W-:Y:S01]  /*0130*/  SHF.L.U32 R9, R9, 0x1, RZ ;  /* 0x0000000109097819 */ /* 0x000fe200000006ff */
[----:B------:R-:W-:-:S07]  /*0140*/  USHF.R.U32.HI UR5, URZ, 0x1, UR4 ;  /* 0x00000001ff057899 */ /* 0x000fce0008011604 */
[----:B------:R-:W-:Y:S01]  /*0150*/  UMOV UR4, UR5 ;  /* 0x0000000500047c82 */ /* 0x000fe20008000000 */
[----:B------:R-:W-:Y:S05]  /*0160*/  BRA.U UP0, `(.L_x_3) ;  /* 0xfffffffd00c07547 */ /* 0x000fea000b83ffff */
[----:B------:R-:W-:Y:S05]  /*0170*/  EXIT ;  /* 0x000000000000794d */ /* 0x000fea0003800000 */
.L_x_4:
        /* <DEDUP_REMOVED lines=16> */
.L_x_14:


//--------------------- .text._Z3maxPi            --------------------------
	.section	.text._Z3maxPi,"ax",@progbits
	.align	128
        .global         _Z3maxPi
        .type           _Z3maxPi,@function
        .size           _Z3maxPi,(.L_x_15 - _Z3maxPi)
        .other          _Z3maxPi,@"STO_CUDA_ENTRY STV_DEFAULT"
_Z3maxPi:
.text._Z3maxPi:
[----:B------:R-:W-:Y:S01]  /*0000*/  LDC R1, c[0x0][0x37c] ;  /* 0x0000df00ff017b82 */ /* 0x000fe20000000800 */
[----:B------:R-:W0:Y:S07]  /*0010*/  S2R R10, SR_TID.X ;  /* 0x00000000000a7919 */ /* 0x000e2e0000002100 */
[----:B------:R-:W1:Y:S01]  /*0020*/  LDC.64 R6, c[0x0][0x380] ;  /* 0x0000e000ff067b82 */ /* 0x000e620000000a00 */
[----:B------:R-:W-:Y:S01]  /*0030*/  HFMA2 R9, -RZ, RZ, 0, 5.9604644775390625e-08 ;  /* 0x00000001ff097431 */ /* 0x000fe200000001ff */
[----:B------:R-:W2:Y:S01]  /*0040*/  LDCU.64 UR6, c[0x0][0x358] ;  /* 0x00006b00ff0677ac */ /* 0x000ea20008000a00 */
[----:B------:R-:W3:Y:S02]  /*0050*/  LDCU UR4, c[0x0][0x360] ;  /* 0x00006c00ff0477ac */ /* 0x000ee40008000800 */
[----:B0-23--:R-:W-:-:S07]  /*0060*/  SHF.L.U32 R0, R10, 0x1, RZ ;  /* 0x000000010a007819 */ /* 0x00dfce00000006ff */
.L_x_7:
        /* <DEDUP_REMOVED lines=8> */
[----:B--2---:R-:W-:-:S05]  /*00f0*/  VIMNMX R11, PT, PT, R8, R5, !PT ;  /* 0x00000005080b7248 */ /* 0x004fca0007fe0100 */
[----:B------:R0:W-:Y:S02]  /*0100*/  STG.E desc[UR6][R2.64], R11 ;  /* 0x0000000b02007986 */ /* 0x0001e4000c101906 */
.L_x_6:
[----:B------:R-:W-:Y:S05]  /*0110*/  BSYNC.RECONVERGENT B0 ;  /* 0x0000000000007941 */ /* 0x000fea0003800200 */
.L_x_5:
[----:B------:R-:W-:Y:S01]  /*0120*/  UISETP.GT.U32.AND UP0, UPT, UR4, 0x1, UPT ;  /* 0x000000010400788c */ /* 0x000fe2000bf04070 */
[----:B------:R-:W-:Y:S01]  /*0130*/  SHF.L.U32 R9, R9, 0x1, RZ ;  /* 0x0000000109097819 */ /* 0x000fe200000006ff */
[----:B------:R-:W-:-:S07]  /*0140*/  USHF.R.U32.HI UR5, URZ, 0x1, UR4 ;  /* 0x00000001ff057899 */ /* 0x000fce0008011604 */
[----:B------:R-:W-:Y:S01]  /*0150*/  UMOV UR4, UR5 ;  /* 0x0000000500047c82 */ /* 0x000fe20008000000 */
[----:B------:R-:W-:Y:S05]  /*0160*/  BRA.U UP0, `(.L_x_7) ;  /* 0xfffffffd00c07547 */ /* 0x000fea000b83ffff */
[----:B------:R-:W-:Y:S05]  /*0170*/  EXIT ;  /* 0x000000000000794d */ /* 0x000fea0003800000 */
.L_x_8:
        /* <DEDUP_REMOVED lines=16> */
.L_x_15:


//--------------------- .text._Z3addPi            --------------------------
	.section	.text._Z3addPi,"ax",@progbits
	.align	128
        .global         _Z3addPi
        .type           _Z3addPi,@function
        .size           _Z3addPi,(.L_x_16 - _Z3addPi)
        .other          _Z3addPi,@"STO_CUDA_ENTRY STV_DEFAULT"
_Z3addPi:
.text._Z3addPi:
[----:B------:R-:W-:Y:S01]  /*0000*/  LDC R1, c[0x0][0x37c] ;  /* 0x0000df00ff017b82 */ /* 0x000fe20000000800 */
[----:B------:R-:W0:Y:S07]  /*0010*/  S2R R8, SR_TID.X ;  /* 0x0000000000087919 */ /* 0x000e2e0000002100 */
[----:B------:R-:W1:Y:S01]  /*0020*/  LDC.64 R6, c[0x0][0x380] ;  /* 0x0000e000ff067b82 */ /* 0x000e620000000a00 */
[----:B------:R-:W2:Y:S01]  /*0030*/  LDCU.64 UR8, c[0x0][0x358] ;  /* 0x00006b00ff0877ac */ /* 0x000ea20008000a00 */
[----:B------:R-:W3:Y:S01]  /*0040*/  LDCU UR4, c[0x0][0x360] ;  /* 0x00006c00ff0477ac */ /* 0x000ee20008000800 */
[----:B------:R-:W-:Y:S01]  /*0050*/  UMOV UR6, 0x1 ;  /* 0x0000000100067882 */ /* 0x000fe20000000000 */
[----:B0-23--:R-:W-:-:S07]  /*0060*/  SHF.L.U32 R0, R8, 0x1, RZ ;  /* 0x0000000108007819 */ /* 0x00dfce00000006ff */
.L_x_11:
[----:B------:R-:W-:Y:S01]  /*0070*/  ISETP.GE.U32.AND P0, PT, R8, UR4, PT ;  /* 0x0000000408007c0c */ /* 0x000fe2000bf06070 */
[----:B------:R-:W-:-:S12]  /*0080*/  BSSY.RECONVERGENT B0, `(.L_x_9) ;  /* 0x000000a000007945 */ /* 0x000fd80003800200 */
[----:B0-----:R-:W-:Y:S05]  /*0090*/  @P0 BRA `(.L_x_10) ;  /* 0x0000000000200947 */ /* 0x001fea0003800000 */
[----:B------:R-:W-:-:S05]  /*00a0*/  IMAD R5, R0, UR6, RZ ;  /* 0x0000000600057c24 */ /* 0x000fca000f8e02ff */
[C---:B------:R-:W-:Y:S01]  /*00b0*/  IADD3 R3, PT, PT, R5.reuse, UR6, RZ ;  /* 0x0000000605037c10 */ /* 0x040fe2000fffe0ff */
[----:B-1----:R-:W-:-:S04]  /*00c0*/  IMAD.WIDE R4, R5, 0x4, R6 ;  /* 0x0000000405047825 */ /* 0x002fc800078e0206 */
[----:B------:R-:W-:Y:S01]  /*00d0*/  IMAD.WIDE R2, R3, 0x4, R6 ;  /* 0x0000000403027825 */ /* 0x000fe200078e0206 */
[----:B------:R-:W2:Y:S05]  /*00e0*/  LDG.E R9, desc[UR8][R4.64] ;  /* 0x0000000804097981 */ /* 0x000eaa000c1e1900 */
[----:B------:R-:W2:Y:S02]  /*00f0*/  LDG.E R2, desc[UR8][R2.64] ;  /* 0x0000000802027981 */ /* 0x000ea4000c1e1900 */
[----:B--2---:R-:W-:-:S05]  /*0100*/  IADD3 R9, PT, PT, R2, R9, RZ ;  /* 0x0000000902097210 */ /* 0x004fca0007ffe0ff */
[----:B------:R0:W-:Y:S02]  /*0110*/  STG.E desc[UR8][R4.64], R9 ;  /* 0x0000000904007986 */ /* 0x0001e4000c101908 */
.L_x_10:
[----:B------:R-:W-:Y:S05]  /*0120*/  BSYNC.RECONVERGENT B0 ;  /* 0x0000000000007941 */ /* 0x000fea0003800200 */
.L_x_9:
[----:B------:R-:W-:Y:S02]  /*0130*/  UISETP.GT.U32.AND UP0, UPT, UR4, 0x1, UPT ;  /* 0x000000010400788c */ /* 0x000fe4000bf04070 */
[----:B------:R-:W-:Y:S02]  /*0140*/  USHF.R.U32.HI UR5, URZ, 0x1, UR4 ;  /* 0x00000001ff057899 */ /* 0x000fe40008011604 */
[----:B------:R-:W-:-:S05]  /*0150*/  USHF.L.U32 UR6, UR6, 0x1, URZ ;  /* 0x0000000106067899 */ /* 0x000fca00080006ff */
[----:B------:R-:W-:Y:S01]  /*0160*/  UMOV UR4, UR5 ;  /* 0x0000000500047c82 */ /* 0x000fe20008000000 */
[----:B------:R-:W-:Y:S06]  /*0170*/  BRA.U UP0, `(.L_x_11) ;  /* 0xfffffffd00bc7547 */ /* 0x000fec000b83ffff */
[----:B------:R-:W-:Y:S05]  /*0180*/  EXIT ;  /* 0x000000000000794d */ /* 0x000fea0003800000 */
.L_x_12:
        /* <DEDUP_REMOVED lines=15> */
.L_x_16:


//--------------------- .nv.shared.reserved.0     --------------------------
	.section	.nv.shared.reserved.0,"aw",@nobits
	.weak		__nv_reservedSMEM_offset_0_alias
	.size		__nv_reservedSMEM_offset_0_alias, 0, 64
	.other		__nv_reservedSMEM_offset_0_alias,@"STO_CUDA_RESERVED_SHARED STV_DEFAULT"
__nv_reservedSMEM_offset_0_alias:
	.zero		0
	.zero		64


//--------------------- .nv.constant0._Z6stdDevPii --------------------------
	.section	.nv.constant0._Z6stdDevPii,"a",@progbits
	.sectionflags	@""
	.align	4
.nv.constant0._Z6stdDevPii:
	.zero		908


//--------------------- .nv.constant0._Z3minPi    --------------------------
	.section	.nv.constant0._Z3minPi,"a",@progbits
	.sectionflags	@""
	.align	4
.nv.constant0._Z3minPi:
	.zero		904


//--------------------- .nv.constant0._Z3maxPi    --------------------------
	.section	.nv.constant0._Z3maxPi,"a",@progbits
	.sectionflags	@""
	.align	4
.nv.constant0._Z3maxPi:
	.zero		904


//--------------------- .nv.constant0._Z3addPi    --------------------------
	.section	.nv.constant0._Z3addPi,"a",@progbits
	.sectionflags	@""
	.align	4
.nv.constant0._Z3addPi:
	.zero		904


//--------------------- SYMBOLS --------------------------

	.type		.nv.reservedSmem.offset0,@object
	.size		.nv.reservedSmem.offset0,0x4
